//
// Generated by NVIDIA NVVM Compiler
//
// Compiler Build ID: CL-36424714
// Cuda compilation tools, release 13.0, V13.0.88
// Based on NVVM 20.0.0
//

.version 9.0
.target sm_100
.address_size 64

	// .globl	_Z6vecAddPfS_i

.visible .entry _Z6vecAddPfS_i(
	.param .u64 .ptr .align 1 _Z6vecAddPfS_i_param_0,
	.param .u64 .ptr .align 1 _Z6vecAddPfS_i_param_1,
	.param .u32 _Z6vecAddPfS_i_param_2
)
{
	.reg .pred 	%p<2>;
	.reg .b32 	%r<6>;
	.reg .b32 	%f<4>;
	.reg .b64 	%rd<8>;

	ld.param.u64 	%rd1, [_Z6vecAddPfS_i_param_0];
	ld.param.u64 	%rd2, [_Z6vecAddPfS_i_param_1];
	ld.param.u32 	%r2, [_Z6vecAddPfS_i_param_2];
	mov.u32 	%r3, %ctaid.x;
	mov.u32 	%r4, %ntid.x;
	mov.u32 	%r5, %tid.x;
	mad.lo.s32 	%r1, %r3, %r4, %r5;
	setp.ge.s32 	%p1, %r1, %r2;
	@%p1 bra 	$L__BB0_2;
	cvta.to.global.u64 	%rd3, %rd1;
	cvta.to.global.u64 	%rd4, %rd2;
	mul.wide.s32 	%rd5, %r1, 4;
	add.s64 	%rd6, %rd3, %rd5;
	ld.global.f32 	%f1, [%rd6];
	add.s64 	%rd7, %rd4, %rd5;
	ld.global.f32 	%f2, [%rd7];
	add.f32 	%f3, %f1, %f2;
	st.global.f32 	[%rd7], %f3;
$L__BB0_2:
	ret;

}


// ===== COMPILED SASS (sm_100) =====

	.target	sm_100

	.elftype	@"ET_EXEC"


//--------------------- .note.nv.tkinfo           --------------------------
	.section	.note.nv.tkinfo,"",@"SHT_NOTE"
	.sectionflags	@"SHF_NOTE_NV_TKINFO"
	.tkinfo
        /*0018*/ 	.word	0x00000002
        /*0030*/ 	.string	""
        /*0030*/ 	.string	"ptxas"
        /*0030*/ 	.string	"Cuda compilation tools, release 13.0, V13.0.88"
        /*0030*/ 	.string	"Build cuda_13.0.r13.0/compiler.36424714_0"
        /*0030*/ 	.string	"-arch sm_100 -m 64 "



//--------------------- .note.nv.cuinfo           --------------------------
	.section	.note.nv.cuinfo,"",@"SHT_NOTE"
	.sectionflags	@"SHF_NOTE_NV_CUINFO"
        /*0018*/ 	.short	0x0002
        /*001a*/ 	.short	0x0064
        /*001c*/ 	.short	0x0082
	.zero		2


//--------------------- .nv.info                  --------------------------
	.section	.nv.info,"",@"SHT_CUDA_INFO"
	.align	4


	//----- nvinfo : EIATTR_REGCOUNT
	.align		4
        /*0000*/ 	.byte	0x04, 0x2f
        /*0002*/ 	.short	(.L_1 - .L_0)
	.align		4
.L_0:
        /*0004*/ 	.word	index@(_Z6vecAddPfS_i)
        /*0008*/ 	.word	0x0000000a


	//----- nvinfo : EIATTR_FRAME_SIZE
	.align		4
.L_1:
        /*000c*/ 	.byte	0x04, 0x11
        /*000e*/ 	.short	(.L_3 - .L_2)
	.align		4
.L_2:
        /*0010*/ 	.word	index@(_Z6vecAddPfS_i)
        /*0014*/ 	.word	0x00000000


	//----- nvinfo : EIATTR_MIN_STACK_SIZE
	.align		4
.L_3:
        /*0018*/ 	.byte	0x04, 0x12
        /*001a*/ 	.short	(.L_5 - .L_4)
	.align		4
.L_4:
        /*001c*/ 	.word	index@(_Z6vecAddPfS_i)
        /*0020*/ 	.word	0x00000000
.L_5:


//--------------------- .nv.compat                --------------------------
	.section	.nv.compat,"",@"SHT_CUDA_COMPAT_INFO"
	.align	4
        /*0000*/ 	.byte	0x02, 0x09, 0x00, 0x00, 0x02, 0x02, 0x01, 0x00, 0x02, 0x05, 0x05, 0x00, 0x03, 0x07, 0x01, 0x01
        /*0010*/ 	.byte	0x02, 0x03, 0x00, 0x00, 0x02, 0x06, 0x01, 0x00, 0x04, 0x0b, 0x08, 0x00, 0x09, 0x00, 0x00, 0x00
        /*0020*/ 	.byte	0x00, 0x00, 0x00, 0x00


//--------------------- .nv.info._Z6vecAddPfS_i   --------------------------
	.section	.nv.info._Z6vecAddPfS_i,"",@"SHT_CUDA_INFO"
	.sectionflags	@""
	.align	4


	//----- nvinfo : EIATTR_CUDA_API_VERSION
	.align		4
        /*0000*/ 	.byte	0x04, 0x37
        /*0002*/ 	.short	(.L_7 - .L_6)
.L_6:
        /*0004*/ 	.word	0x00000082


	//----- nvinfo : EIATTR_KPARAM_INFO
	.align		4
.L_7:
        /*0008*/ 	.byte	0x04, 0x17
        /*000a*/ 	.short	(.L_9 - .L_8)
.L_8:
        /*000c*/ 	.word	0x00000000
        /*0010*/ 	.short	0x0002
        /*0012*/ 	.short	0x0010
        /*0014*/ 	.byte	0x00, 0xf0, 0x11, 0x00


	//----- nvinfo : EIATTR_KPARAM_INFO
	.align		4
.L_9:
        /*0018*/ 	.byte	0x04, 0x17
        /*001a*/ 	.short	(.L_11 - .L_10)
.L_10:
        /*001c*/ 	.word	0x00000000
        /*0020*/ 	.short	0x0001
        /*0022*/ 	.short	0x0008
        /*0024*/ 	.byte	0x00, 0xf5, 0x21, 0x00


	//----- nvinfo : EIATTR_KPARAM_INFO
	.align		4
.L_11:
        /*0028*/ 	.byte	0x04, 0x17
        /*002a*/ 	.short	(.L_13 - .L_12)
.L_12:
        /*002c*/ 	.word	0x00000000
        /*0030*/ 	.short	0x0000
        /*0032*/ 	.short	0x0000
        /*0034*/ 	.byte	0x00, 0xf5, 0x21, 0x00


	//----- nvinfo : EIATTR_SPARSE_MMA_MASK
	.align		4
.L_13:
        /*0038*/ 	.byte	0x03, 0x50
        /*003a*/ 	.short	0x0000


	//----- nvinfo : EIATTR_MAXREG_COUNT
	.align		4
        /*003c*/ 	.byte	0x03, 0x1b
        /*003e*/ 	.short	0x00ff


	//----- nvinfo : EIATTR_MERCURY_ISA_VERSION
	.align		4
        /*0040*/ 	.byte	0x03, 0x5f
        /*0042*/ 	.short	0x0101


	//----- nvinfo : EIATTR_VRC_CTA_INIT_COUNT
	.align		4
        /*0044*/ 	.byte	0x02, 0x4a
	.zero		1
	.zero		1


	//----- nvinfo : EIATTR_EXIT_INSTR_OFFSETS
	.align		4
        /*0048*/ 	.byte	0x04, 0x1c
        /*004a*/ 	.short	(.L_15 - .L_14)


	//   ....[0]....
.L_14:
        /*004c*/ 	.word	0x00000070


	//   ....[1]....
        /*0050*/ 	.word	0x00000110


	//----- nvinfo : EIATTR_CBANK_PARAM_SIZE
	.align		4
.L_15:
        /*0054*/ 	.byte	0x03, 0x19
        /*0056*/ 	.short	0x0014


	//----- nvinfo : EIATTR_PARAM_CBANK
	.align		4
        /*0058*/ 	.byte	0x04, 0x0a
        /*005a*/ 	.short	(.L_17 - .L_16)
	.align		4
.L_16:
        /*005c*/ 	.word	index@(.nv.constant0._Z6vecAddPfS_i)
        /*0060*/ 	.short	0x0380
        /*0062*/ 	.short	0x0014


	//----- nvinfo : EIATTR_SW_WAR
	.align		4
.L_17:
        /*0064*/ 	.byte	0x04, 0x36
        /*0066*/ 	.short	(.L_19 - .L_18)
.L_18:
        /*0068*/ 	.word	0x00000008
.L_19:


//--------------------- .nv.callgraph             --------------------------
	.section	.nv.callgraph,"",@"SHT_CUDA_CALLGRAPH"
	.align	4
	.sectionentsize	8
	.align		4
        /*0000*/ 	.word	0x00000000
	.align		4
        /*0004*/ 	.word	0xffffffff
	.align		4
        /*0008*/ 	.word	0x00000000
	.align		4
        /*000c*/ 	.word	0xfffffffe
	.align		4
        /*0010*/ 	.word	0x00000000
	.align		4
        /*0014*/ 	.word	0xfffffffd
	.align		4
        /*0018*/ 	.word	0x00000000
	.align		4
        /*001c*/ 	.word	0xfffffffc


//--------------------- .text._Z6vecAddPfS_i      --------------------------
	.section	.text._Z6vecAddPfS_i,"ax",@progbits
	.align	128
        .global         _Z6vecAddPfS_i
        .type           _Z6vecAddPfS_i,@function
        .size           _Z6vecAddPfS_i,(.L_x_1 - _Z6vecAddPfS_i)
        .other          _Z6vecAddPfS_i,@"STO_CUDA_ENTRY STV_DEFAULT"
_Z6vecAddPfS_i:
.text._Z6vecAddPfS_i:
[----:B------:R-:W-:Y:S01]  /*0000*/  LDC R1, c[0x0][0x37c] ;  /* 0x0000df00ff017b82 */ /* 0x000fe20000000800 */
[----:B------:R-:W0:Y:S07]  /*0010*/  S2R R0, SR_TID.X ;  /* 0x0000000000007919 */ /* 0x000e2e0000002100 */
[----:B------:R-:W0:Y:S01]  /*0020*/  S2UR UR4, SR_CTAID.X ;  /* 0x00000000000479c3 */ /* 0x000e220000002500 */
[----:B------:R-:W1:Y:S07]  /*0030*/  LDCU UR5, c[0x0][0x390] ;  /* 0x00007200ff0577ac */ /* 0x000e6e0008000800 */
[----:B------:R-:W0:Y:S02]  /*0040*/  LDC R7, c[0x0][0x360] ;  /* 0x0000d800ff077b82 */ /* 0x000e240000000800 */
[----:B0-----:R-:W-:-:S05]  /*0050*/  IMAD R7, R7, UR4, R0 ;  /* 0x0000000407077c24 */ /* 0x001fca000f8e0200 */
[----:B-1----:R-:W-:-:S13]  /*0060*/  ISETP.GE.AND P0, PT, R7, UR5, PT ;  /* 0x0000000507007c0c */ /* 0x002fda000bf06270 */
[----:B------:R-:W-:Y:S05]  /*0070*/  @P0 EXIT ;  /* 0x000000000000094d */ /* 0x000fea0003800000 */
[----:B------:R-:W0:Y:S01]  /*0080*/  LDC.64 R2, c[0x0][0x380] ;  /* 0x0000e000ff027b82 */ /* 0x000e220000000a00 */
[----:B------:R-:W1:Y:S07]  /*0090*/  LDCU.64 UR4, c[0x0][0x358] ;  /* 0x00006b00ff0477ac */ /* 0x000e6e0008000a00 */
[----:B------:R-:W2:Y:S01]  /*00a0*/  LDC.64 R4, c[0x0][0x388] ;  /* 0x0000e200ff047b82 */ /* 0x000ea20000000a00 */
[----:B0-----:R-:W-:-:S06]  /*00b0*/  IMAD.WIDE R2, R7, 0x4, R2 ;  /* 0x0000000407027825 */ /* 0x001fcc00078e0202 */
[----:B-1----:R-:W3:Y:S01]  /*00c0*/  LDG.E R2, desc[UR4][R2.64] ;  /* 0x0000000402027981 */ /* 0x002ee2000c1e1900 */
[----:B--2---:R-:W-:-:S05]  /*00d0*/  IMAD.WIDE R4, R7, 0x4, R4 ;  /* 0x0000000407047825 */ /* 0x004fca00078e0204 */
[----:B------:R-:W3:Y:S02]  /*00e0*/  LDG.E R7, desc[UR4][R4.64] ;  /* 0x0000000404077981 */ /* 0x000ee4000c1e1900 */
[----:B---3--:R-:W-:-:S05]  /*00f0*/  FADD R7, R2, R7 ;  /* 0x0000000702077221 */ /* 0x008fca0000000000 */
[----:B------:R-:W-:Y:S01]  /*0100*/  STG.E desc[UR4][R4.64], R7 ;  /* 0x0000000704007986 */ /* 0x000fe2000c101904 */
[----:B------:R-:W-:Y:S05]  /*0110*/  EXIT ;  /* 0x000000000000794d */ /* 0x000fea0003800000 */
.L_x_0:
[----:B------:R-:W-:-:S00]  /*0120*/  BRA `(.L_x_0) ;  /* 0xfffffffc00fc7947 */ /* 0x000fc0000383ffff */
[----:B------:R-:W-:-:S00]  /*0130*/  NOP ;  /* 0x0000000000007918 */ /* 0x000fc00000000000 */
        /* <DEDUP_REMOVED lines=12> */
.L_x_1:


//--------------------- .nv.shared.reserved.0     --------------------------
	.section	.nv.shared.reserved.0,"aw",@nobits
	.weak		__nv_reservedSMEM_offset_0_alias
	.size		__nv_reservedSMEM_offset_0_alias, 0, 64
	.other		__nv_reservedSMEM_offset_0_alias,@"STO_CUDA_RESERVED_SHARED STV_DEFAULT"
__nv_reservedSMEM_offset_0_alias:
	.zero		0
	.zero		64


//--------------------- .nv.constant0._Z6vecAddPfS_i --------------------------
	.section	.nv.constant0._Z6vecAddPfS_i,"a",@progbits
	.sectionflags	@""
	.align	4
.nv.constant0._Z6vecAddPfS_i:
	.zero		916


//--------------------- SYMBOLS --------------------------

	.type		.nv.reservedSmem.offset0,@object
	.size		.nv.reservedSmem.offset0,0x4
